	.headerflags	@"EF_CUDA_TEXMODE_UNIFIED EF_CUDA_64BIT_ADDRESS EF_CUDA_ACCELERATORS EF_CUDA_SM90 EF_CUDA_VIRTUAL_SM(EF_CUDA_SM90)"
	.elftype	@"ET_EXEC"


//--------------------- .nv.info                  --------------------------
	.section	.nv.info,"",@"SHT_CUDA_INFO"
	.align	4


	//----- nvinfo : EIATTR_REGCOUNT
	.align		4
        /*0000*/ 	.byte	0x04, 0x2f
        /*0002*/ 	.short	(.L_1 - .L_0)
	.align		4
.L_0:
        /*0004*/ 	.word	index@(triton_poi_fused_convolution_34)
        /*0008*/ 	.word	0x00000020


	//----- nvinfo : EIATTR_MIN_STACK_SIZE
	.align		4
.L_1:
        /*000c*/ 	.byte	0x04, 0x12
        /*000e*/ 	.short	(.L_3 - .L_2)
	.align		4
.L_2:
        /*0010*/ 	.word	index@(triton_poi_fused_convolution_34)
        /*0014*/ 	.word	0x00000000


	//----- nvinfo : EIATTR_FRAME_SIZE
	.align		4
.L_3:
        /*0018*/ 	.byte	0x04, 0x11
        /*001a*/ 	.short	(.L_5 - .L_4)
	.align		4
.L_4:
        /*001c*/ 	.word	index@(triton_poi_fused_convolution_34)
        /*0020*/ 	.word	0x00000000


	//----- nvinfo : EIATTR_MIN_STACK_SIZE
	.align		4
.L_5:
        /*0024*/ 	.byte	0x04, 0x12
        /*0026*/ 	.short	(.L_7 - .L_6)
	.align		4
.L_6:
        /*0028*/ 	.word	index@(triton_poi_fused_convolution_34)
        /*002c*/ 	.word	0x00000000
.L_7:


//--------------------- .nv.info.triton_poi_fused_convolution_34 --------------------------
	.section	.nv.info.triton_poi_fused_convolution_34,"",@"SHT_CUDA_INFO"
	.sectionflags	@""
	.align	4


	//----- nvinfo : EIATTR_CUDA_API_VERSION
	.align		4
        /*0000*/ 	.byte	0x04, 0x37
        /*0002*/ 	.short	(.L_9 - .L_8)
.L_8:
        /*0004*/ 	.word	0x0000007c


	//----- nvinfo : EIATTR_KPARAM_INFO
	.align		4
.L_9:
        /*0008*/ 	.byte	0x04, 0x17
        /*000a*/ 	.short	(.L_11 - .L_10)
.L_10:
        /*000c*/ 	.word	0x00000000
        /*0010*/ 	.short	0x0004
        /*0012*/ 	.short	0x001c
        /*0014*/ 	.byte	0x00, 0xf0, 0x11, 0x00


	//----- nvinfo : EIATTR_KPARAM_INFO
	.align		4
.L_11:
        /*0018*/ 	.byte	0x04, 0x17
        /*001a*/ 	.short	(.L_13 - .L_12)
.L_12:
        /*001c*/ 	.word	0x00000000
        /*0020*/ 	.short	0x0003
        /*0022*/ 	.short	0x0018
        /*0024*/ 	.byte	0x00, 0xf0, 0x11, 0x00


	//----- nvinfo : EIATTR_KPARAM_INFO
	.align		4
.L_13:
        /*0028*/ 	.byte	0x04, 0x17
        /*002a*/ 	.short	(.L_15 - .L_14)
.L_14:
        /*002c*/ 	.word	0x00000000
        /*0030*/ 	.short	0x0002
        /*0032*/ 	.short	0x0010
        /*0034*/ 	.byte	0x00, 0xf4, 0x21, 0x00


	//----- nvinfo : EIATTR_KPARAM_INFO
	.align		4
.L_15:
        /*0038*/ 	.byte	0x04, 0x17
        /*003a*/ 	.short	(.L_17 - .L_16)
.L_16:
        /*003c*/ 	.word	0x00000000
        /*0040*/ 	.short	0x0001
        /*0042*/ 	.short	0x0008
        /*0044*/ 	.byte	0x00, 0xf4, 0x21, 0x00


	//----- nvinfo : EIATTR_KPARAM_INFO
	.align		4
.L_17:
        /*0048*/ 	.byte	0x04, 0x17
        /*004a*/ 	.short	(.L_19 - .L_18)
.L_18:
        /*004c*/ 	.word	0x00000000
        /*0050*/ 	.short	0x0000
        /*0052*/ 	.short	0x0000
        /*0054*/ 	.byte	0x00, 0xf4, 0x21, 0x00


	//----- nvinfo : EIATTR_SPARSE_MMA_MASK
	.align		4
.L_19:
        /*0058*/ 	.byte	0x03, 0x50
        /*005a*/ 	.short	0x0000


	//----- nvinfo : EIATTR_MAXREG_COUNT
	.align		4
        /*005c*/ 	.byte	0x03, 0x1b
        /*005e*/ 	.short	0x00ff


	//----- nvinfo : EIATTR_EXIT_INSTR_OFFSETS
	.align		4
        /*0060*/ 	.byte	0x04, 0x1c
        /*0062*/ 	.short	(.L_21 - .L_20)


	//   ....[0]....
.L_20:
        /*0064*/ 	.word	0x00000b30


	//   ....[1]....
        /*0068*/ 	.word	0x00000b50


	//----- nvinfo : EIATTR_REQNTID
	.align		4
.L_21:
        /*006c*/ 	.byte	0x04, 0x10
        /*006e*/ 	.short	(.L_23 - .L_22)
.L_22:
        /*0070*/ 	.word	0x00000100
        /*0074*/ 	.word	0x00000001
        /*0078*/ 	.word	0x00000001


	//----- nvinfo : EIATTR_CBANK_PARAM_SIZE
	.align		4
.L_23:
        /*007c*/ 	.byte	0x03, 0x19
        /*007e*/ 	.short	0x0020


	//----- nvinfo : EIATTR_PARAM_CBANK
	.align		4
        /*0080*/ 	.byte	0x04, 0x0a
        /*0082*/ 	.short	(.L_25 - .L_24)
	.align		4
.L_24:
        /*0084*/ 	.word	index@(.nv.constant0.triton_poi_fused_convolution_34)
        /*0088*/ 	.short	0x0210
        /*008a*/ 	.short	0x0020


	//----- nvinfo : EIATTR_SW_WAR
	.align		4
.L_25:
        /*008c*/ 	.byte	0x04, 0x36
        /*008e*/ 	.short	(.L_27 - .L_26)
.L_26:
        /*0090*/ 	.word	0x00000008
.L_27:


//--------------------- .nv.callgraph             --------------------------
	.section	.nv.callgraph,"",@"SHT_CUDA_CALLGRAPH"
	.align	4
	.sectionentsize	8
	.align		4
        /*0000*/ 	.word	0x00000000
	.align		4
        /*0004*/ 	.word	0xffffffff
	.align		4
        /*0008*/ 	.word	0x00000000
	.align		4
        /*000c*/ 	.word	0xfffffffe
	.align		4
        /*0010*/ 	.word	0x00000000
	.align		4
        /*0014*/ 	.word	0xfffffffd
	.align		4
        /*0018*/ 	.word	0x00000000
	.align		4
        /*001c*/ 	.word	0xfffffffc


//--------------------- .text.triton_poi_fused_convolution_34 --------------------------
	.section	.text.triton_poi_fused_convolution_34,"ax",@progbits
	.sectionflags	@"SHF_BARRIERS=1"
	.align	128
        .global         triton_poi_fused_convolution_34
        .type           triton_poi_fused_convolution_34,@function
        .size           triton_poi_fused_convolution_34,(.L_x_1 - triton_poi_fused_convolution_34)
        .other          triton_poi_fused_convolution_34,@"STO_CUDA_ENTRY STV_DEFAULT"
triton_poi_fused_convolution_34:
.text.triton_poi_fused_convolution_34:
[----:B------:R-:W0:Y:S02]  /*0000*/  LDC R1, c[0x0][0x28] ;  /* 0x00000a00ff017b82 */ /* 0x000e240000000800 */
[----:B------:R-:W1:Y:S01]  /*0010*/  S2R R3, SR_TID.X ;  /* 0x0000000000037919 */ /* 0x000e620000002100 */
[----:B------:R-:W2:Y:S01]  /*0020*/  LDC.64 R22, c[0x0][0x210] ;  /* 0x00008400ff167b82 */ /* 0x000ea20000000a00 */
[----:B------:R-:W-:Y:S01]  /*0030*/  ULDC.64 UR6, c[0x0][0x208] ;  /* 0x0000820000067ab9 */ /* 0x000fe20000000a00 */
[----:B------:R-:W3:Y:S01]  /*0040*/  S2R R0, SR_CTAID.Y ;  /* 0x0000000000007919 */ /* 0x000ee20000002600 */
[----:B------:R-:W4:Y:S05]  /*0050*/  S2R R2, SR_CTAID.X ;  /* 0x0000000000027919 */ /* 0x000f2a0000002500 */
[----:B------:R-:W5:Y:S01]  /*0060*/  S2UR UR5, SR_CgaCtaId ;  /* 0x00000000000579c3 */ /* 0x000f620000008800 */
[----:B-1----:R-:W-:Y:S01]  /*0070*/  IMAD.SHL.U32 R21, R3, 0x4, RZ ;  /* 0x0000000403157824 */ /* 0x002fe200078e00ff */
[----:B------:R-:W-:-:S02]  /*0080*/  SHF.R.U32.HI R13, RZ, 0x6, R3 ;  /* 0x00000006ff0d7819 */ /* 0x000fc40000011603 */
[--C-:B---3--:R-:W-:Y:S02]  /*0090*/  SHF.R.S32.HI R10, RZ, 0x17, R0.reuse ;  /* 0x00000017ff0a7819 */ /* 0x108fe40000011400 */
[----:B------:R-:W-:Y:S02]  /*00a0*/  LOP3.LUT R5, R21, 0xfc, RZ, 0xc0, !PT ;  /* 0x000000fc15057812 */ /* 0x000fe400078ec0ff */
[----:B------:R-:W-:Y:S01]  /*00b0*/  SGXT R10, R10, 0x1 ;  /* 0x000000010a0a781a */ /* 0x000fe20000000200 */
[----:B----4-:R-:W-:Y:S01]  /*00c0*/  IMAD.SHL.U32 R2, R2, 0x10, RZ ;  /* 0x0000001002027824 */ /* 0x010fe200078e00ff */
[----:B------:R-:W-:Y:S02]  /*00d0*/  PRMT R5, R5, 0x6540, R0 ;  /* 0x0000654005057816 */ /* 0x000fe40000000000 */
[----:B------:R-:W-:Y:S02]  /*00e0*/  SGXT.U32 R13, R13, 0x2 ;  /* 0x000000020d0d781a */ /* 0x000fe40000000000 */
[----:B------:R-:W-:-:S04]  /*00f0*/  LEA.HI R4, R10, R5, RZ, 0x8 ;  /* 0x000000050a047211 */ /* 0x000fc800078f40ff */
[C---:B------:R-:W-:Y:S01]  /*0100*/  LOP3.LUT R6, R4.reuse, 0xffffff00, RZ, 0xc0, !PT ;  /* 0xffffff0004067812 */ /* 0x040fe200078ec0ff */
[----:B------:R-:W-:Y:S01]  /*0110*/  IMAD.SHL.U32 R7, R4, 0x40, RZ ;  /* 0x0000004004077824 */ /* 0x000fe200078e00ff */
[----:B------:R-:W-:-:S04]  /*0120*/  LOP3.LUT R4, R2, R13, RZ, 0xfc, !PT ;  /* 0x0000000d02047212 */ /* 0x000fc800078efcff */
[----:B------:R-:W-:Y:S02]  /*0130*/  LOP3.LUT R7, R7, 0xffffc000, RZ, 0xc0, !PT ;  /* 0xffffc00007077812 */ /* 0x000fe400078ec0ff */
[----:B------:R-:W-:Y:S02]  /*0140*/  ISETP.GE.AND P0, PT, R4, 0x40, PT ;  /* 0x000000400400780c */ /* 0x000fe40003f06270 */
[----:B------:R-:W-:Y:S02]  /*0150*/  IADD3 R12, R7, R5, -R6 ;  /* 0x00000005070c7210 */ /* 0x000fe40007ffe806 */
[----:B------:R-:W-:-:S03]  /*0160*/  CS2R R6, SRZ ;  /* 0x0000000000067805 */ /* 0x000fc6000001ff00 */
[----:B------:R-:W-:Y:S01]  /*0170*/  IMAD R9, R4, 0x100, R12 ;  /* 0x0000010004097824 */ /* 0x000fe200078e020c */
[----:B------:R-:W-:-:S03]  /*0180*/  CS2R R4, SRZ ;  /* 0x0000000000047805 */ /* 0x000fc6000001ff00 */
[----:B--2---:R-:W-:Y:S01]  /*0190*/  IMAD.WIDE R8, R9, 0x4, R22 ;  /* 0x0000000409087825 */ /* 0x004fe200078e0216 */
[----:B------:R-:W-:Y:S02]  /*01a0*/  LOP3.LUT R17, R2, 0x4, R13, 0xfe, !PT ;  /* 0x0000000402117812 */ /* 0x000fe400078efe0d */
[----:B------:R-:W-:Y:S02]  /*01b0*/  LOP3.LUT R25, R2, 0x8, R13, 0xfe, !PT ;  /* 0x0000000802197812 */ /* 0x000fe400078efe0d */
[----:B------:R1:W2:Y:S01]  /*01c0*/  @!P0 LDG.E.EL.128 R4, desc[UR6][R8.64] ;  /* 0x0000000608048981 */ /* 0x0002a2000c2e1d00 */
[----:B------:R-:W-:Y:S01]  /*01d0*/  LOP3.LUT R15, R2, 0xc, R13, 0xfe, !PT ;  /* 0x0000000c020f7812 */ /* 0x000fe200078efe0d */
[----:B------:R-:W-:Y:S01]  /*01e0*/  UMOV UR4, 0x400 ;  /* 0x0000040000047882 */ /* 0x000fe20000000000 */
[C---:B------:R-:W-:Y:S01]  /*01f0*/  ISETP.GE.AND P0, PT, R17.reuse, 0x40, PT ;  /* 0x000000401100780c */ /* 0x040fe20003f06270 */
[--C-:B------:R-:W-:Y:S01]  /*0200*/  IMAD R17, R17, 0x100, R12.reuse ;  /* 0x0000010011117824 */ /* 0x100fe200078e020c */
[C---:B------:R-:W-:Y:S01]  /*0210*/  ISETP.GE.AND P1, PT, R25.reuse, 0x40, PT ;  /* 0x000000401900780c */ /* 0x040fe20003f26270 */
[--C-:B------:R-:W-:Y:S01]  /*0220*/  IMAD R25, R25, 0x100, R12.reuse ;  /* 0x0000010019197824 */ /* 0x100fe200078e020c */
[C---:B------:R-:W-:Y:S01]  /*0230*/  ISETP.GE.AND P2, PT, R15.reuse, 0x40, PT ;  /* 0x000000400f00780c */ /* 0x040fe20003f46270 */
[----:B------:R-:W-:Y:S01]  /*0240*/  IMAD R15, R15, 0x100, R12 ;  /* 0x000001000f0f7824 */ /* 0x000fe200078e020c */
[C---:B------:R-:W-:Y:S01]  /*0250*/  PRMT R28, R3.reuse, 0x6540, R0 ;  /* 0x00006540031c7816 */ /* 0x040fe20000000000 */
[----:B-1----:R-:W-:Y:S01]  /*0260*/  IMAD.SHL.U32 R9, R3, 0x40, RZ ;  /* 0x0000004003097824 */ /* 0x002fe200078e00ff */
[----:B-----5:R-:W-:Y:S01]  /*0270*/  UPRMT UR4, UR5, 0x654, UR4 ;  /* 0x0000065405047896 */ /* 0x020fe20008000004 */
[----:B------:R-:W-:Y:S01]  /*0280*/  IMAD.WIDE R24, R25, 0x4, R22 ;  /* 0x0000000419187825 */ /* 0x000fe200078e0216 */
[----:B------:R-:W-:-:S02]  /*0290*/  LEA.HI R10, R10, R28, RZ, 0x8 ;  /* 0x0000001c0a0a7211 */ /* 0x000fc400078f40ff */
[----:B------:R-:W-:Y:S02]  /*02a0*/  LOP3.LUT R12, R9, 0xfc0, RZ, 0xc0, !PT ;  /* 0x00000fc0090c7812 */ /* 0x000fe400078ec0ff */
[----:B------:R-:W-:Y:S02]  /*02b0*/  CS2R R8, SRZ ;  /* 0x0000000000087805 */ /* 0x000fe4000001ff00 */
[----:B------:R-:W-:Y:S02]  /*02c0*/  LOP3.LUT R11, R10, 0xffffff00, RZ, 0xc0, !PT ;  /* 0xffffff000a0b7812 */ /* 0x000fe400078ec0ff */
[C---:B------:R-:W-:Y:S02]  /*02d0*/  LOP3.LUT R16, R12.reuse, 0x10, RZ, 0xfc, !PT ;  /* 0x000000100c107812 */ /* 0x040fe400078efcff */
[----:B------:R-:W-:Y:S01]  /*02e0*/  LOP3.LUT R13, R12, R13, RZ, 0xfc, !PT ;  /* 0x0000000d0c0d7212 */ /* 0x000fe200078efcff */
[----:B------:R-:W-:Y:S01]  /*02f0*/  IMAD.IADD R28, R28, 0x1, -R11 ;  /* 0x000000011c1c7824 */ /* 0x000fe200078e0a0b */
[----:B------:R-:W-:-:S02]  /*0300*/  LEA.HI R14, R12, UR4, RZ, 0x1e ;  /* 0x000000040c0e7c11 */ /* 0x000fc4000f8ff0ff */
[----:B------:R-:W-:Y:S02]  /*0310*/  CS2R R10, SRZ ;  /* 0x00000000000a7805 */ /* 0x000fe4000001ff00 */
[C---:B------:R-:W-:Y:S02]  /*0320*/  LOP3.LUT R18, R12.reuse, 0x20, RZ, 0xfc, !PT ;  /* 0x000000200c127812 */ /* 0x040fe400078efcff */
[----:B------:R-:W-:Y:S01]  /*0330*/  LOP3.LUT R12, R12, 0x30, RZ, 0xfc, !PT ;  /* 0x000000300c0c7812 */ /* 0x000fe200078efcff */
[C---:B------:R-:W-:Y:S01]  /*0340*/  IMAD R29, R13.reuse, 0x4, R14 ;  /* 0x000000040d1d7824 */ /* 0x040fe200078e020e */
[----:B------:R-:W-:Y:S02]  /*0350*/  LEA.HI R16, R16, UR4, RZ, 0x1e ;  /* 0x0000000410107c11 */ /* 0x000fe4000f8ff0ff */
[----:B------:R-:W-:Y:S02]  /*0360*/  LEA.HI R18, R18, UR4, RZ, 0x1e ;  /* 0x0000000412127c11 */ /* 0x000fe4000f8ff0ff */
[----:B------:R-:W-:Y:S01]  /*0370*/  LEA.HI R12, R12, UR4, RZ, 0x1e ;  /* 0x000000040c0c7c11 */ /* 0x000fe2000f8ff0ff */
[----:B------:R-:W-:-:S02]  /*0380*/  IMAD R26, R13, 0x4, R16 ;  /* 0x000000040d1a7824 */ /* 0x000fc400078e0210 */
[----:B------:R-:W-:-:S04]  /*0390*/  IMAD.WIDE R16, R17, 0x4, R22 ;  /* 0x0000000411107825 */ /* 0x000fc800078e0216 */
[C---:B------:R-:W-:Y:S01]  /*03a0*/  IMAD R27, R13.reuse, 0x4, R18 ;  /* 0x000000040d1b7824 */ /* 0x040fe200078e0212 */
[----:B------:R1:W3:Y:S01]  /*03b0*/  @!P0 LDG.E.EL.128 R8, desc[UR6][R16.64] ;  /* 0x0000000610088981 */ /* 0x0002e2000c2e1d00 */
[----:B------:R-:W-:Y:S01]  /*03c0*/  IMAD R20, R13, 0x4, R12 ;  /* 0x000000040d147824 */ /* 0x000fe200078e020c */
[----:B------:R-:W-:Y:S01]  /*03d0*/  CS2R R12, SRZ ;  /* 0x00000000000c7805 */ /* 0x000fe2000001ff00 */
[----:B------:R-:W-:Y:S01]  /*03e0*/  IMAD.WIDE R22, R15, 0x4, R22 ;  /* 0x000000040f167825 */ /* 0x000fe200078e0216 */
[----:B------:R-:W-:Y:S02]  /*03f0*/  CS2R R14, SRZ ;  /* 0x00000000000e7805 */ /* 0x000fe4000001ff00 */
[----:B------:R-:W-:Y:S02]  /*0400*/  CS2R R18, SRZ ;  /* 0x0000000000127805 */ /* 0x000fe4000001ff00 */
[----:B-1----:R-:W-:Y:S02]  /*0410*/  CS2R R16, SRZ ;  /* 0x0000000000107805 */ /* 0x002fe4000001ff00 */
[----:B------:R1:W4:Y:S04]  /*0420*/  @!P1 LDG.E.EL.128 R12, desc[UR6][R24.64] ;  /* 0x00000006180c9981 */ /* 0x000328000c2e1d00 */
[----:B------:R-:W5:Y:S01]  /*0430*/  @!P2 LDG.E.EL.128 R16, desc[UR6][R22.64] ;  /* 0x000000061610a981 */ /* 0x000f62000c2e1d00 */
[----:B-1----:R-:W1:Y:S02]  /*0440*/  LDC.64 R24, c[0x0][0x218] ;  /* 0x00008600ff187b82 */ /* 0x002e640000000a00 */
[----:B-1----:R-:W-:Y:S01]  /*0450*/  IMAD.WIDE R24, R28, 0x4, R24 ;  /* 0x000000041c187825 */ /* 0x002fe200078e0218 */
[----:B--2---:R-:W-:Y:S04]  /*0460*/  STS [R29], R4 ;  /* 0x000000041d007388 */ /* 0x004fe80000000800 */
[----:B------:R-:W-:Y:S04]  /*0470*/  STS [R26+0x40], R5 ;  /* 0x000040051a007388 */ /* 0x000fe80000000800 */
[----:B------:R-:W-:Y:S04]  /*0480*/  STS [R27+0x80], R6 ;  /* 0x000080061b007388 */ /* 0x000fe80000000800 */
[----:B------:R-:W-:Y:S04]  /*0490*/  STS [R20+0xc0], R7 ;  /* 0x0000c00714007388 */ /* 0x000fe80000000800 */
[----:B---3--:R1:W-:Y:S04]  /*04a0*/  STS [R29+0x10], R8 ;  /* 0x000010081d007388 */ /* 0x0083e80000000800 */
[----:B------:R-:W-:Y:S04]  /*04b0*/  STS [R26+0x50], R9 ;  /* 0x000050091a007388 */ /* 0x000fe80000000800 */
[----:B------:R2:W-:Y:S04]  /*04c0*/  STS [R27+0x90], R10 ;  /* 0x0000900a1b007388 */ /* 0x0005e80000000800 */
[----:B------:R3:W-:Y:S04]  /*04d0*/  STS [R20+0xd0], R11 ;  /* 0x0000d00b14007388 */ /* 0x0007e80000000800 */
[----:B----4-:R-:W-:Y:S04]  /*04e0*/  STS [R29+0x20], R12 ;  /* 0x0000200c1d007388 */ /* 0x010fe80000000800 */
[----:B------:R-:W-:Y:S04]  /*04f0*/  STS [R26+0x60], R13 ;  /* 0x0000600d1a007388 */ /* 0x000fe80000000800 */
[----:B------:R-:W-:Y:S04]  /*0500*/  STS [R27+0xa0], R14 ;  /* 0x0000a00e1b007388 */ /* 0x000fe80000000800 */
[----:B------:R-:W-:Y:S04]  /*0510*/  STS [R20+0xe0], R15 ;  /* 0x0000e00f14007388 */ /* 0x000fe80000000800 */
[----:B-----5:R4:W-:Y:S04]  /*0520*/  STS [R29+0x30], R16 ;  /* 0x000030101d007388 */ /* 0x0209e80000000800 */
[----:B------:R5:W-:Y:S04]  /*0530*/  STS [R26+0x70], R17 ;  /* 0x000070111a007388 */ /* 0x000be80000000800 */
[----:B------:R-:W-:Y:S04]  /*0540*/  STS [R27+0xb0], R18 ;  /* 0x0000b0121b007388 */ /* 0x000fe80000000800 */
[----:B------:R-:W-:Y:S01]  /*0550*/  STS [R20+0xf0], R19 ;  /* 0x0000f01314007388 */ /* 0x000fe20000000800 */
[----:B------:R-:W-:Y:S06]  /*0560*/  BAR.SYNC.DEFER_BLOCKING 0x0 ;  /* 0x0000000000007b1d */ /* 0x000fec0000010000 */
[----:B-1----:R1:W5:Y:S01]  /*0570*/  LDG.E.EL R8, desc[UR6][R24.64] ;  /* 0x0000000618087981 */ /* 0x002362000c2e1900 */
[----:B--2---:R-:W2:Y:S01]  /*0580*/  S2R R10, SR_TID.X ;  /* 0x00000000000a7919 */ /* 0x004ea20000002100 */
[----:B------:R-:W-:-:S04]  /*0590*/  LOP3.LUT R4, R21, 0x3fc, RZ, 0xc0, !PT ;  /* 0x000003fc15047812 */ /* 0x000fc800078ec0ff */
[C---:B------:R-:W-:Y:S02]  /*05a0*/  LOP3.LUT R5, R4.reuse, 0x400, RZ, 0xfc, !PT ;  /* 0x0000040004057812 */ /* 0x040fe400078efcff */
[C---:B------:R-:W-:Y:S02]  /*05b0*/  LOP3.LUT R6, R4.reuse, 0x800, RZ, 0xfc, !PT ;  /* 0x0000080004067812 */ /* 0x040fe400078efcff */
[----:B------:R-:W-:Y:S02]  /*05c0*/  LOP3.LUT R7, R4, 0xc00, RZ, 0xfc, !PT ;  /* 0x00000c0004077812 */ /* 0x000fe400078efcff */
[----:B------:R-:W-:Y:S02]  /*05d0*/  SHF.R.U32.HI R5, RZ, 0x2, R5 ;  /* 0x00000002ff057819 */ /* 0x000fe40000011605 */
[----:B------:R-:W-:Y:S02]  /*05e0*/  SHF.R.U32.HI R6, RZ, 0x2, R6 ;  /* 0x00000002ff067819 */ /* 0x000fe40000011606 */
[----:B------:R-:W-:-:S02]  /*05f0*/  SHF.R.U32.HI R7, RZ, 0x2, R7 ;  /* 0x00000002ff077819 */ /* 0x000fc40000011607 */
[----:B---3--:R-:W-:Y:S02]  /*0600*/  SHF.R.U32.HI R11, RZ, 0x2, R3 ;  /* 0x00000002ff0b7819 */ /* 0x008fe40000011603 */
[----:B------:R-:W-:Y:S02]  /*0610*/  LOP3.LUT R3, R3, 0xfc, RZ, 0xc0, !PT ;  /* 0x000000fc03037812 */ /* 0x000fe400078ec0ff */
[----:B------:R-:W-:Y:S02]  /*0620*/  LOP3.LUT R5, R5, 0x1fc, RZ, 0xc0, !PT ;  /* 0x000001fc05057812 */ /* 0x000fe400078ec0ff */
[----:B------:R-:W-:Y:S02]  /*0630*/  LOP3.LUT R6, R6, 0x2fc, RZ, 0xc0, !PT ;  /* 0x000002fc06067812 */ /* 0x000fe400078ec0ff */
[----:B------:R-:W-:Y:S01]  /*0640*/  LOP3.LUT R9, R7, 0x3fc, RZ, 0xc0, !PT ;  /* 0x000003fc07097812 */ /* 0x000fe200078ec0ff */
[----:B------:R-:W-:Y:S02]  /*0650*/  VIADD R3, R3, UR4 ;  /* 0x0000000403037c36 */ /* 0x000fe40008000000 */
[----:B------:R-:W-:-:S02]  /*0660*/  VIADD R5, R5, UR4 ;  /* 0x0000000405057c36 */ /* 0x000fc40008000000 */
[----:B------:R-:W-:Y:S02]  /*0670*/  VIADD R7, R6, UR4 ;  /* 0x0000000406077c36 */ /* 0x000fe40008000000 */
[----:B------:R-:W-:Y:S02]  /*0680*/  VIADD R9, R9, UR4 ;  /* 0x0000000409097c36 */ /* 0x000fe40008000000 */
[C---:B----4-:R-:W-:Y:S02]  /*0690*/  IMAD R16, R4.reuse, 0x4, R3 ;  /* 0x0000000404107824 */ /* 0x050fe400078e0203 */
[C---:B-----5:R-:W-:Y:S02]  /*06a0*/  IMAD R17, R4.reuse, 0x4, R5 ;  /* 0x0000000404117824 */ /* 0x060fe400078e0205 */
[C---:B------:R-:W-:Y:S02]  /*06b0*/  IMAD R22, R4.reuse, 0x4, R7 ;  /* 0x0000000404167824 */ /* 0x040fe400078e0207 */
[----:B-1----:R-:W-:Y:S01]  /*06c0*/  IMAD R24, R4, 0x4, R9 ;  /* 0x0000000404187824 */ /* 0x002fe200078e0209 */
[----:B------:R-:W-:Y:S01]  /*06d0*/  LOP3.LUT R2, R2, 0xc, R21, 0xf8, !PT ;  /* 0x0000000c02027812 */ /* 0x000fe200078ef815 */
[----:B------:R-:W-:Y:S01]  /*06e0*/  LDS R12, [R16] ;  /* 0x00000000100c7984 */ /* 0x000fe20000000800 */
[----:B--2---:R-:W-:-:S02]  /*06f0*/  LOP3.LUT R26, R10, 0xff, RZ, 0xc0, !PT ;  /* 0x000000ff0a1a7812 */ /* 0x004fc400078ec0ff */
[----:B------:R-:W-:Y:S01]  /*0700*/  SHF.R.U32.HI R23, RZ, 0x2, R10 ;  /* 0x00000002ff177819 */ /* 0x000fe2000001160a */
[----:B------:R-:W-:Y:S01]  /*0710*/  LDS R13, [R16+0x4] ;  /* 0x00000400100d7984 */ /* 0x000fe20000000800 */
[----:B------:R-:W-:-:S03]  /*0720*/  SGXT.U32 R3, R11, 0x6 ;  /* 0x000000060b03781a */ /* 0x000fc60000000000 */
[----:B------:R-:W-:Y:S04]  /*0730*/  LDS R14, [R16+0x8] ;  /* 0x00000800100e7984 */ /* 0x000fe80000000800 */
[----:B------:R-:W-:Y:S04]  /*0740*/  LDS R15, [R16+0xc] ;  /* 0x00000c00100f7984 */ /* 0x000fe80000000800 */
[----:B------:R-:W-:Y:S04]  /*0750*/  LDS R4, [R17+0x1000] ;  /* 0x0010000011047984 */ /* 0x000fe80000000800 */
[----:B------:R-:W-:Y:S04]  /*0760*/  LDS R5, [R17+0x1004] ;  /* 0x0010040011057984 */ /* 0x000fe80000000800 */
[----:B------:R-:W-:Y:S04]  /*0770*/  LDS R6, [R17+0x1008] ;  /* 0x0010080011067984 */ /* 0x000fe80000000800 */
[----:B------:R1:W-:Y:S04]  /*0780*/  LDS R7, [R17+0x100c] ;  /* 0x00100c0011077984 */ /* 0x0003e80000000800 */
[----:B------:R-:W-:Y:S04]  /*0790*/  LDS R29, [R22+0x2000] ;  /* 0x00200000161d7984 */ /* 0x000fe80000000800 */
[----:B------:R-:W-:Y:S04]  /*07a0*/  LDS R9, [R22+0x2004] ;  /* 0x0020040016097984 */ /* 0x000fe80000000800 */
[----:B------:R-:W-:Y:S04]  /*07b0*/  LDS R10, [R22+0x2008] ;  /* 0x00200800160a7984 */ /* 0x000fe80000000800 */
[----:B------:R2:W-:Y:S04]  /*07c0*/  LDS R11, [R22+0x200c] ;  /* 0x00200c00160b7984 */ /* 0x0005e80000000800 */
[----:B------:R-:W-:Y:S04]  /*07d0*/  LDS R18, [R24+0x3000] ;  /* 0x0030000018127984 */ /* 0x000fe80000000800 */
[----:B------:R-:W-:Y:S04]  /*07e0*/  LDS R19, [R24+0x3004] ;  /* 0x0030040018137984 */ /* 0x000fe80000000800 */
[----:B------:R-:W-:Y:S04]  /*07f0*/  LDS R20, [R24+0x3008] ;  /* 0x0030080018147984 */ /* 0x000fe80000000800 */
[----:B------:R3:W-:Y:S01]  /*0800*/  LDS R21, [R24+0x300c] ;  /* 0x00300c0018157984 */ /* 0x0007e20000000800 */
[----:B------:R-:W-:Y:S01]  /*0810*/  LEA R26, R26, UR4, 0x3 ;  /* 0x000000041a1a7c11 */ /* 0x000fe2000f8e18ff */
[----:B------:R-:W-:Y:S01]  /*0820*/  BAR.SYNC.DEFER_BLOCKING 0x0 ;  /* 0x0000000000007b1d */ /* 0x000fe20000010000 */
[----:B-1----:R-:W-:Y:S01]  /*0830*/  SGXT.U32 R17, R23, 0x6 ;  /* 0x000000061711781a */ /* 0x002fe20000000000 */
[----:B------:R-:W-:Y:S01]  /*0840*/  IMAD.SHL.U32 R16, R0, 0x100, RZ ;  /* 0x0000010000107824 */ /* 0x000fe200078e00ff */
[----:B------:R-:W-:-:S02]  /*0850*/  PRMT R23, R3, 0x6540, R0 ;  /* 0x0000654003177816 */ /* 0x000fc40000000000 */
[----:B--2---:R-:W-:Y:S02]  /*0860*/  LEA R22, R17, UR4, 0x3 ;  /* 0x0000000411167c11 */ /* 0x004fe4000f8e18ff */
[----:B------:R-:W-:Y:S02]  /*0870*/  LOP3.LUT R17, R16, 0x40, R3, 0xfe, !PT ;  /* 0x0000004010117812 */ /* 0x000fe400078efe03 */
[----:B------:R-:W-:Y:S02]  /*0880*/  LOP3.LUT R25, R16, 0x80, R3, 0xfe, !PT ;  /* 0x0000008010197812 */ /* 0x000fe400078efe03 */
[----:B------:R-:W-:Y:S01]  /*0890*/  LOP3.LUT R27, R16, 0xc0, R3, 0xfe, !PT ;  /* 0x000000c0101b7812 */ /* 0x000fe200078efe03 */
[--C-:B------:R-:W-:Y:S01]  /*08a0*/  IMAD R23, R23, 0x40, R2.reuse ;  /* 0x0000004017177824 */ /* 0x100fe200078e0202 */
[----:B------:R-:W-:Y:S01]  /*08b0*/  ISETP.GE.AND P0, PT, R2, 0x40, PT ;  /* 0x000000400200780c */ /* 0x000fe20003f06270 */
[--C-:B------:R-:W-:Y:S01]  /*08c0*/  IMAD R17, R17, 0x40, R2.reuse ;  /* 0x0000004011117824 */ /* 0x100fe200078e0202 */
[----:B------:R-:W-:Y:S01]  /*08d0*/  LOP3.LUT R0, R3, 0x40, RZ, 0xfc, !PT ;  /* 0x0000004003007812 */ /* 0x000fe200078efcff */
[----:B------:R-:W-:-:S02]  /*08e0*/  IMAD R25, R25, 0x40, R2 ;  /* 0x0000004019197824 */ /* 0x000fc400078e0202 */
[----:B------:R-:W-:Y:S01]  /*08f0*/  IMAD R27, R27, 0x40, R2 ;  /* 0x000000401b1b7824 */ /* 0x000fe200078e0202 */
[----:B------:R-:W-:-:S04]  /*0900*/  LOP3.LUT R2, R3, 0x80, RZ, 0xfc, !PT ;  /* 0x0000008003027812 */ /* 0x000fc800078efcff */
[----:B---3--:R-:W-:Y:S02]  /*0910*/  LEA R24, R2, UR4, 0x3 ;  /* 0x0000000402187c11 */ /* 0x008fe4000f8e18ff */
[----:B------:R-:W-:Y:S01]  /*0920*/  LOP3.LUT R3, R3, 0xc0, RZ, 0xfc, !PT ;  /* 0x000000c003037812 */ /* 0x000fe200078efcff */
[----:B------:R1:W-:Y:S01]  /*0930*/  STS [R26], R8 ;  /* 0x000000081a007388 */ /* 0x0003e20000000800 */
[----:B------:R-:W-:Y:S01]  /*0940*/  BAR.SYNC.DEFER_BLOCKING 0x0 ;  /* 0x0000000000007b1d */ /* 0x000fe20000010000 */
[----:B-1----:R-:W-:Y:S02]  /*0950*/  LEA R8, R0, UR4, 0x3 ;  /* 0x0000000400087c11 */ /* 0x002fe4000f8e18ff */
[----:B------:R-:W-:-:S05]  /*0960*/  LEA R0, R3, UR4, 0x3 ;  /* 0x0000000403007c11 */ /* 0x000fca000f8e18ff */
[----:B------:R-:W1:Y:S01]  /*0970*/  LDC.64 R2, c[0x0][0x220] ;  /* 0x00008800ff027b82 */ /* 0x000e620000000a00 */
[----:B------:R1:W2:Y:S04]  /*0980*/  LDS R16, [R22] ;  /* 0x0000000016107984 */ /* 0x0002a80000000800 */
[----:B------:R-:W3:Y:S04]  /*0990*/  LDS R8, [R8] ;  /* 0x0000000008087984 */ /* 0x000ee80000000800 */
[----:B------:R-:W4:Y:S04]  /*09a0*/  LDS R24, [R24] ;  /* 0x0000000018187984 */ /* 0x000f280000000800 */
[----:B------:R-:W5:Y:S01]  /*09b0*/  LDS R0, [R0] ;  /* 0x0000000000007984 */ /* 0x000f620000000800 */
[----:B-1----:R-:W-:-:S04]  /*09c0*/  IMAD.WIDE R22, R23, 0x4, R2 ;  /* 0x0000000417167825 */ /* 0x002fc800078e0202 */
[--C-:B--2---:R-:W-:Y:S01]  /*09d0*/  FADD R12, R12, R16.reuse ;  /* 0x000000100c0c7221 */ /* 0x104fe20000000000 */
[--C-:B------:R-:W-:Y:S01]  /*09e0*/  FADD R13, R13, R16.reuse ;  /* 0x000000100d0d7221 */ /* 0x100fe20000000000 */
[--C-:B------:R-:W-:Y:S01]  /*09f0*/  FADD R14, R14, R16.reuse ;  /* 0x000000100e0e7221 */ /* 0x100fe20000000000 */
[----:B------:R-:W-:Y:S01]  /*0a00*/  FADD R15, R15, R16 ;  /* 0x000000100f0f7221 */ /* 0x000fe20000000000 */
[--C-:B---3--:R-:W-:Y:S01]  /*0a10*/  FADD R4, R4, R8.reuse ;  /* 0x0000000804047221 */ /* 0x108fe20000000000 */
[--C-:B------:R-:W-:Y:S01]  /*0a20*/  FADD R5, R5, R8.reuse ;  /* 0x0000000805057221 */ /* 0x100fe20000000000 */
[--C-:B------:R-:W-:Y:S01]  /*0a30*/  FADD R6, R6, R8.reuse ;  /* 0x0000000806067221 */ /* 0x100fe20000000000 */
[----:B------:R-:W-:Y:S01]  /*0a40*/  FADD R7, R7, R8 ;  /* 0x0000000807077221 */ /* 0x000fe20000000000 */
[----:B------:R-:W-:-:S04]  /*0a50*/  IMAD.WIDE R16, R17, 0x4, R2 ;  /* 0x0000000411107825 */ /* 0x000fc800078e0202 */
[--C-:B----4-:R-:W-:Y:S01]  /*0a60*/  FADD R8, R29, R24.reuse ;  /* 0x000000181d087221 */ /* 0x110fe20000000000 */
[--C-:B------:R-:W-:Y:S01]  /*0a70*/  FADD R9, R9, R24.reuse ;  /* 0x0000001809097221 */ /* 0x100fe20000000000 */
[--C-:B------:R-:W-:Y:S01]  /*0a80*/  FADD R10, R10, R24.reuse ;  /* 0x000000180a0a7221 */ /* 0x100fe20000000000 */
[----:B------:R-:W-:Y:S01]  /*0a90*/  FADD R11, R11, R24 ;  /* 0x000000180b0b7221 */ /* 0x000fe20000000000 */
[--C-:B------:R-:W-:Y:S01]  /*0aa0*/  IMAD.WIDE R24, R25, 0x4, R2.reuse ;  /* 0x0000000419187825 */ /* 0x100fe200078e0202 */
[----:B------:R5:W-:Y:S04]  /*0ab0*/  @!P0 STG.E.128 desc[UR6][R22.64], R12 ;  /* 0x0000000c16008986 */ /* 0x000be8000c101d06 */
[----:B------:R1:W-:Y:S01]  /*0ac0*/  @!P0 STG.E.128 desc[UR6][R16.64], R4 ;  /* 0x0000000410008986 */ /* 0x0003e2000c101d06 */
[----:B------:R-:W-:-:S03]  /*0ad0*/  IMAD.WIDE R2, R27, 0x4, R2 ;  /* 0x000000041b027825 */ /* 0x000fc600078e0202 */
[----:B------:R1:W-:Y:S01]  /*0ae0*/  @!P0 STG.E.128 desc[UR6][R24.64], R8 ;  /* 0x0000000818008986 */ /* 0x0003e2000c101d06 */
[--C-:B-----5:R-:W-:Y:S01]  /*0af0*/  FADD R12, R18, R0.reuse ;  /* 0x00000000120c7221 */ /* 0x120fe20000000000 */
[--C-:B------:R-:W-:Y:S01]  /*0b00*/  FADD R13, R19, R0.reuse ;  /* 0x00000000130d7221 */ /* 0x100fe20000000000 */
[--C-:B------:R-:W-:Y:S01]  /*0b10*/  FADD R14, R20, R0.reuse ;  /* 0x00000000140e7221 */ /* 0x100fe20000000000 */
[----:B------:R-:W-:Y:S01]  /*0b20*/  FADD R15, R21, R0 ;  /* 0x00000000150f7221 */ /* 0x000fe20000000000 */
[----:B------:R-:W-:Y:S06]  /*0b30*/  @P0 EXIT ;  /* 0x000000000000094d */ /* 0x000fec0003800000 */
[----:B------:R-:W-:Y:S01]  /*0b40*/  STG.E.128 desc[UR6][R2.64], R12 ;  /* 0x0000000c02007986 */ /* 0x000fe2000c101d06 */
[----:B------:R-:W-:Y:S05]  /*0b50*/  EXIT ;  /* 0x000000000000794d */ /* 0x000fea0003800000 */
.L_x_0:
[----:B------:R-:W-:-:S00]  /*0b60*/  BRA `(.L_x_0) ;  /* 0xfffffffc00fc7947 */ /* 0x000fc0000383ffff */
[----:B------:R-:W-:-:S00]  /*0b70*/  NOP ;  /* 0x0000000000007918 */ /* 0x000fc00000000000 */
        /* <DEDUP_REMOVED lines=8> */
.L_x_1:


//--------------------- .nv.shared.triton_poi_fused_convolution_34 --------------------------
	.section	.nv.shared.triton_poi_fused_convolution_34,"aw",@nobits
	.sectionflags	@""
	.align	16
	.zero		1024


//--------------------- .nv.constant0.triton_poi_fused_convolution_34 --------------------------
	.section	.nv.constant0.triton_poi_fused_convolution_34,"a",@progbits
	.sectionflags	@""
	.align	4
.nv.constant0.triton_poi_fused_convolution_34:
	.zero		560
